//
// Generated by NVIDIA NVVM Compiler
//
// Compiler Build ID: CL-36424714
// Cuda compilation tools, release 13.0, V13.0.88
// Based on NVVM 20.0.0
//

.version 9.0
.target sm_100
.address_size 64

	// .globl	_Z11scalar_copyPiS_i

.visible .entry _Z11scalar_copyPiS_i(
	.param .u64 .ptr .align 1 _Z11scalar_copyPiS_i_param_0,
	.param .u64 .ptr .align 1 _Z11scalar_copyPiS_i_param_1,
	.param .u32 _Z11scalar_copyPiS_i_param_2
)
{
	.reg .pred 	%p<3>;
	.reg .b32 	%r<12>;
	.reg .b64 	%rd<8>;

	ld.param.u64 	%rd3, [_Z11scalar_copyPiS_i_param_0];
	ld.param.u64 	%rd4, [_Z11scalar_copyPiS_i_param_1];
	ld.param.u32 	%r6, [_Z11scalar_copyPiS_i_param_2];
	mov.u32 	%r7, %ctaid.x;
	mov.u32 	%r1, %ntid.x;
	mov.u32 	%r8, %tid.x;
	mad.lo.s32 	%r11, %r7, %r1, %r8;
	setp.ge.s32 	%p1, %r11, %r6;
	@%p1 bra 	$L__BB0_3;
	mov.u32 	%r9, %nctaid.x;
	mul.lo.s32 	%r3, %r1, %r9;
	cvta.to.global.u64 	%rd1, %rd3;
	cvta.to.global.u64 	%rd2, %rd4;
$L__BB0_2:
	mul.wide.s32 	%rd5, %r11, 4;
	add.s64 	%rd6, %rd1, %rd5;
	ld.global.u32 	%r10, [%rd6];
	add.s64 	%rd7, %rd2, %rd5;
	st.global.u32 	[%rd7], %r10;
	add.s32 	%r11, %r11, %r3;
	setp.lt.s32 	%p2, %r11, %r6;
	@%p2 bra 	$L__BB0_2;
$L__BB0_3:
	ret;

}
	// .globl	_Z13vector_2_copyPiS_i
.visible .entry _Z13vector_2_copyPiS_i(
	.param .u64 .ptr .align 1 _Z13vector_2_copyPiS_i_param_0,
	.param .u64 .ptr .align 1 _Z13vector_2_copyPiS_i_param_1,
	.param .u32 _Z13vector_2_copyPiS_i_param_2
)
{
	.reg .pred 	%p<3>;
	.reg .b32 	%r<16>;
	.reg .b64 	%rd<8>;

	ld.param.u64 	%rd3, [_Z13vector_2_copyPiS_i_param_0];
	ld.param.u64 	%rd4, [_Z13vector_2_copyPiS_i_param_1];
	ld.param.u32 	%r7, [_Z13vector_2_copyPiS_i_param_2];
	mov.u32 	%r8, %ctaid.x;
	mov.u32 	%r1, %ntid.x;
	mov.u32 	%r9, %tid.x;
	mad.lo.s32 	%r15, %r8, %r1, %r9;
	shr.u32 	%r10, %r7, 31;
	add.s32 	%r11, %r7, %r10;
	shr.s32 	%r3, %r11, 1;
	setp.ge.s32 	%p1, %r15, %r3;
	@%p1 bra 	$L__BB1_3;
	mov.u32 	%r12, %nctaid.x;
	mul.lo.s32 	%r4, %r1, %r12;
	cvta.to.global.u64 	%rd1, %rd3;
	cvta.to.global.u64 	%rd2, %rd4;
$L__BB1_2:
	mul.wide.s32 	%rd5, %r15, 8;
	add.s64 	%rd6, %rd2, %rd5;
	add.s64 	%rd7, %rd1, %rd5;
	ld.global.v2.u32 	{%r13, %r14}, [%rd7];
	st.global.v2.u32 	[%rd6], {%r13, %r14};
	add.s32 	%r15, %r15, %r4;
	setp.lt.s32 	%p2, %r15, %r3;
	@%p2 bra 	$L__BB1_2;
$L__BB1_3:
	ret;

}
	// .globl	_Z13vector_4_copyPiS_i
.visible .entry _Z13vector_4_copyPiS_i(
	.param .u64 .ptr .align 1 _Z13vector_4_copyPiS_i_param_0,
	.param .u64 .ptr .align 1 _Z13vector_4_copyPiS_i_param_1,
	.param .u32 _Z13vector_4_copyPiS_i_param_2
)
{
	.reg .pred 	%p<3>;
	.reg .b32 	%r<19>;
	.reg .b64 	%rd<8>;

	ld.param.u64 	%rd3, [_Z13vector_4_copyPiS_i_param_0];
	ld.param.u64 	%rd4, [_Z13vector_4_copyPiS_i_param_1];
	ld.param.u32 	%r7, [_Z13vector_4_copyPiS_i_param_2];
	mov.u32 	%r8, %ctaid.x;
	mov.u32 	%r1, %ntid.x;
	mov.u32 	%r9, %tid.x;
	mad.lo.s32 	%r18, %r8, %r1, %r9;
	shr.s32 	%r10, %r7, 31;
	shr.u32 	%r11, %r10, 30;
	add.s32 	%r12, %r7, %r11;
	shr.s32 	%r3, %r12, 2;
	setp.ge.s32 	%p1, %r18, %r3;
	@%p1 bra 	$L__BB2_3;
	mov.u32 	%r13, %nctaid.x;
	mul.lo.s32 	%r4, %r1, %r13;
	cvta.to.global.u64 	%rd1, %rd3;
	cvta.to.global.u64 	%rd2, %rd4;
$L__BB2_2:
	mul.wide.s32 	%rd5, %r18, 16;
	add.s64 	%rd6, %rd2, %rd5;
	add.s64 	%rd7, %rd1, %rd5;
	ld.global.v4.u32 	{%r14, %r15, %r16, %r17}, [%rd7];
	st.global.v4.u32 	[%rd6], {%r14, %r15, %r16, %r17};
	add.s32 	%r18, %r18, %r4;
	setp.lt.s32 	%p2, %r18, %r3;
	@%p2 bra 	$L__BB2_2;
$L__BB2_3:
	ret;

}


// ===== COMPILED SASS (sm_100) =====

	.target	sm_100

	.elftype	@"ET_EXEC"


//--------------------- .note.nv.tkinfo           --------------------------
	.section	.note.nv.tkinfo,"",@"SHT_NOTE"
	.sectionflags	@"SHF_NOTE_NV_TKINFO"
	.tkinfo
        /*0018*/ 	.word	0x00000002
        /*0030*/ 	.string	""
        /*0030*/ 	.string	"ptxas"
        /*0030*/ 	.string	"Cuda compilation tools, release 13.0, V13.0.88"
        /*0030*/ 	.string	"Build cuda_13.0.r13.0/compiler.36424714_0"
        /*0030*/ 	.string	"-arch sm_100 -m 64 "



//--------------------- .note.nv.cuinfo           --------------------------
	.section	.note.nv.cuinfo,"",@"SHT_NOTE"
	.sectionflags	@"SHF_NOTE_NV_CUINFO"
        /*0018*/ 	.short	0x0002
        /*001a*/ 	.short	0x0064
        /*001c*/ 	.short	0x0082
	.zero		2


//--------------------- .nv.info                  --------------------------
	.section	.nv.info,"",@"SHT_CUDA_INFO"
	.align	4


	//----- nvinfo : EIATTR_REGCOUNT
	.align		4
        /*0000*/ 	.byte	0x04, 0x2f
        /*0002*/ 	.short	(.L_1 - .L_0)
	.align		4
.L_0:
        /*0004*/ 	.word	index@(_Z11scalar_copyPiS_i)
        /*0008*/ 	.word	0x0000000e


	//----- nvinfo : EIATTR_FRAME_SIZE
	.align		4
.L_1:
        /*000c*/ 	.byte	0x04, 0x11
        /*000e*/ 	.short	(.L_3 - .L_2)
	.align		4
.L_2:
        /*0010*/ 	.word	index@(_Z11scalar_copyPiS_i)
        /*0014*/ 	.word	0x00000000


	//----- nvinfo : EIATTR_REGCOUNT
	.align		4
.L_3:
        /*0018*/ 	.byte	0x04, 0x2f
        /*001a*/ 	.short	(.L_5 - .L_4)
	.align		4
.L_4:
        /*001c*/ 	.word	index@(_Z13vector_2_copyPiS_i)
        /*0020*/ 	.word	0x0000000e


	//----- nvinfo : EIATTR_FRAME_SIZE
	.align		4
.L_5:
        /*0024*/ 	.byte	0x04, 0x11
        /*0026*/ 	.short	(.L_7 - .L_6)
	.align		4
.L_6:
        /*0028*/ 	.word	index@(_Z13vector_2_copyPiS_i)
        /*002c*/ 	.word	0x00000000


	//----- nvinfo : EIATTR_REGCOUNT
	.align		4
.L_7:
        /*0030*/ 	.byte	0x04, 0x2f
        /*0032*/ 	.short	(.L_9 - .L_8)
	.align		4
.L_8:
        /*0034*/ 	.word	index@(_Z13vector_4_copyPiS_i)
        /*0038*/ 	.word	0x00000012


	//----- nvinfo : EIATTR_FRAME_SIZE
	.align		4
.L_9:
        /*003c*/ 	.byte	0x04, 0x11
        /*003e*/ 	.short	(.L_11 - .L_10)
	.align		4
.L_10:
        /*0040*/ 	.word	index@(_Z13vector_4_copyPiS_i)
        /*0044*/ 	.word	0x00000000


	//----- nvinfo : EIATTR_MIN_STACK_SIZE
	.align		4
.L_11:
        /*0048*/ 	.byte	0x04, 0x12
        /*004a*/ 	.short	(.L_13 - .L_12)
	.align		4
.L_12:
        /*004c*/ 	.word	index@(_Z13vector_4_copyPiS_i)
        /*0050*/ 	.word	0x00000000


	//----- nvinfo : EIATTR_MIN_STACK_SIZE
	.align		4
.L_13:
        /*0054*/ 	.byte	0x04, 0x12
        /*0056*/ 	.short	(.L_15 - .L_14)
	.align		4
.L_14:
        /*0058*/ 	.word	index@(_Z13vector_2_copyPiS_i)
        /*005c*/ 	.word	0x00000000


	//----- nvinfo : EIATTR_MIN_STACK_SIZE
	.align		4
.L_15:
        /*0060*/ 	.byte	0x04, 0x12
        /*0062*/ 	.short	(.L_17 - .L_16)
	.align		4
.L_16:
        /*0064*/ 	.word	index@(_Z11scalar_copyPiS_i)
        /*0068*/ 	.word	0x00000000
.L_17:


//--------------------- .nv.compat                --------------------------
	.section	.nv.compat,"",@"SHT_CUDA_COMPAT_INFO"
	.align	4
        /*0000*/ 	.byte	0x02, 0x09, 0x00, 0x00, 0x02, 0x02, 0x01, 0x00, 0x02, 0x05, 0x05, 0x00, 0x03, 0x07, 0x01, 0x01
        /*0010*/ 	.byte	0x02, 0x03, 0x00, 0x00, 0x02, 0x06, 0x01, 0x00, 0x04, 0x0b, 0x08, 0x00, 0x09, 0x00, 0x00, 0x00
        /*0020*/ 	.byte	0x00, 0x00, 0x00, 0x00


//--------------------- .nv.info._Z13vector_4_copyPiS_i --------------------------
	.section	.nv.info._Z13vector_4_copyPiS_i,"",@"SHT_CUDA_INFO"
	.sectionflags	@""
	.align	4


	//----- nvinfo : EIATTR_CUDA_API_VERSION
	.align		4
        /*0000*/ 	.byte	0x04, 0x37
        /*0002*/ 	.short	(.L_19 - .L_18)
.L_18:
        /*0004*/ 	.word	0x00000082


	//----- nvinfo : EIATTR_KPARAM_INFO
	.align		4
.L_19:
        /*0008*/ 	.byte	0x04, 0x17
        /*000a*/ 	.short	(.L_21 - .L_20)
.L_20:
        /*000c*/ 	.word	0x00000000
        /*0010*/ 	.short	0x0002
        /*0012*/ 	.short	0x0010
        /*0014*/ 	.byte	0x00, 0xf0, 0x11, 0x00


	//----- nvinfo : EIATTR_KPARAM_INFO
	.align		4
.L_21:
        /*0018*/ 	.byte	0x04, 0x17
        /*001a*/ 	.short	(.L_23 - .L_22)
.L_22:
        /*001c*/ 	.word	0x00000000
        /*0020*/ 	.short	0x0001
        /*0022*/ 	.short	0x0008
        /*0024*/ 	.byte	0x00, 0xf5, 0x21, 0x00


	//----- nvinfo : EIATTR_KPARAM_INFO
	.align		4
.L_23:
        /*0028*/ 	.byte	0x04, 0x17
        /*002a*/ 	.short	(.L_25 - .L_24)
.L_24:
        /*002c*/ 	.word	0x00000000
        /*0030*/ 	.short	0x0000
        /*0032*/ 	.short	0x0000
        /*0034*/ 	.byte	0x00, 0xf5, 0x21, 0x00


	//----- nvinfo : EIATTR_SPARSE_MMA_MASK
	.align		4
.L_25:
        /*0038*/ 	.byte	0x03, 0x50
        /*003a*/ 	.short	0x0000


	//----- nvinfo : EIATTR_MAXREG_COUNT
	.align		4
        /*003c*/ 	.byte	0x03, 0x1b
        /*003e*/ 	.short	0x00ff


	//----- nvinfo : EIATTR_MERCURY_ISA_VERSION
	.align		4
        /*0040*/ 	.byte	0x03, 0x5f
        /*0042*/ 	.short	0x0101


	//----- nvinfo : EIATTR_VRC_CTA_INIT_COUNT
	.align		4
        /*0044*/ 	.byte	0x02, 0x4a
	.zero		1
	.zero		1


	//----- nvinfo : EIATTR_EXIT_INSTR_OFFSETS
	.align		4
        /*0048*/ 	.byte	0x04, 0x1c
        /*004a*/ 	.short	(.L_27 - .L_26)


	//   ....[0]....
.L_26:
        /*004c*/ 	.word	0x000000a0


	//   ....[1]....
        /*0050*/ 	.word	0x00000170


	//----- nvinfo : EIATTR_CRS_STACK_SIZE
	.align		4
.L_27:
        /*0054*/ 	.byte	0x04, 0x1e
        /*0056*/ 	.short	(.L_29 - .L_28)
.L_28:
        /*0058*/ 	.word	0x00000000


	//----- nvinfo : EIATTR_CBANK_PARAM_SIZE
	.align		4
.L_29:
        /*005c*/ 	.byte	0x03, 0x19
        /*005e*/ 	.short	0x0014


	//----- nvinfo : EIATTR_PARAM_CBANK
	.align		4
        /*0060*/ 	.byte	0x04, 0x0a
        /*0062*/ 	.short	(.L_31 - .L_30)
	.align		4
.L_30:
        /*0064*/ 	.word	index@(.nv.constant0._Z13vector_4_copyPiS_i)
        /*0068*/ 	.short	0x0380
        /*006a*/ 	.short	0x0014


	//----- nvinfo : EIATTR_SW_WAR
	.align		4
.L_31:
        /*006c*/ 	.byte	0x04, 0x36
        /*006e*/ 	.short	(.L_33 - .L_32)
.L_32:
        /*0070*/ 	.word	0x00000008
.L_33:


//--------------------- .nv.info._Z13vector_2_copyPiS_i --------------------------
	.section	.nv.info._Z13vector_2_copyPiS_i,"",@"SHT_CUDA_INFO"
	.sectionflags	@""
	.align	4


	//----- nvinfo : EIATTR_CUDA_API_VERSION
	.align		4
        /*0000*/ 	.byte	0x04, 0x37
        /*0002*/ 	.short	(.L_35 - .L_34)
.L_34:
        /*0004*/ 	.word	0x00000082


	//----- nvinfo : EIATTR_KPARAM_INFO
	.align		4
.L_35:
        /*0008*/ 	.byte	0x04, 0x17
        /*000a*/ 	.short	(.L_37 - .L_36)
.L_36:
        /*000c*/ 	.word	0x00000000
        /*0010*/ 	.short	0x0002
        /*0012*/ 	.short	0x0010
        /*0014*/ 	.byte	0x00, 0xf0, 0x11, 0x00


	//----- nvinfo : EIATTR_KPARAM_INFO
	.align		4
.L_37:
        /*0018*/ 	.byte	0x04, 0x17
        /*001a*/ 	.short	(.L_39 - .L_38)
.L_38:
        /*001c*/ 	.word	0x00000000
        /*0020*/ 	.short	0x0001
        /*0022*/ 	.short	0x0008
        /*0024*/ 	.byte	0x00, 0xf5, 0x21, 0x00


	//----- nvinfo : EIATTR_KPARAM_INFO
	.align		4
.L_39:
        /*0028*/ 	.byte	0x04, 0x17
        /*002a*/ 	.short	(.L_41 - .L_40)
.L_40:
        /*002c*/ 	.word	0x00000000
        /*0030*/ 	.short	0x0000
        /*0032*/ 	.short	0x0000
        /*0034*/ 	.byte	0x00, 0xf5, 0x21, 0x00


	//----- nvinfo : EIATTR_SPARSE_MMA_MASK
	.align		4
.L_41:
        /*0038*/ 	.byte	0x03, 0x50
        /*003a*/ 	.short	0x0000


	//----- nvinfo : EIATTR_MAXREG_COUNT
	.align		4
        /*003c*/ 	.byte	0x03, 0x1b
        /*003e*/ 	.short	0x00ff


	//----- nvinfo : EIATTR_MERCURY_ISA_VERSION
	.align		4
        /*0040*/ 	.byte	0x03, 0x5f
        /*0042*/ 	.short	0x0101


	//----- nvinfo : EIATTR_VRC_CTA_INIT_COUNT
	.align		4
        /*0044*/ 	.byte	0x02, 0x4a
	.zero		1
	.zero		1


	//----- nvinfo : EIATTR_EXIT_INSTR_OFFSETS
	.align		4
        /*0048*/ 	.byte	0x04, 0x1c
        /*004a*/ 	.short	(.L_43 - .L_42)


	//   ....[0]....
.L_42:
        /*004c*/ 	.word	0x00000090


	//   ....[1]....
        /*0050*/ 	.word	0x00000160


	//----- nvinfo : EIATTR_CRS_STACK_SIZE
	.align		4
.L_43:
        /*0054*/ 	.byte	0x04, 0x1e
        /*0056*/ 	.short	(.L_45 - .L_44)
.L_44:
        /*0058*/ 	.word	0x00000000


	//----- nvinfo : EIATTR_CBANK_PARAM_SIZE
	.align		4
.L_45:
        /*005c*/ 	.byte	0x03, 0x19
        /*005e*/ 	.short	0x0014


	//----- nvinfo : EIATTR_PARAM_CBANK
	.align		4
        /*0060*/ 	.byte	0x04, 0x0a
        /*0062*/ 	.short	(.L_47 - .L_46)
	.align		4
.L_46:
        /*0064*/ 	.word	index@(.nv.constant0._Z13vector_2_copyPiS_i)
        /*0068*/ 	.short	0x0380
        /*006a*/ 	.short	0x0014


	//----- nvinfo : EIATTR_SW_WAR
	.align		4
.L_47:
        /*006c*/ 	.byte	0x04, 0x36
        /*006e*/ 	.short	(.L_49 - .L_48)
.L_48:
        /*0070*/ 	.word	0x00000008
.L_49:


//--------------------- .nv.info._Z11scalar_copyPiS_i --------------------------
	.section	.nv.info._Z11scalar_copyPiS_i,"",@"SHT_CUDA_INFO"
	.sectionflags	@""
	.align	4


	//----- nvinfo : EIATTR_CUDA_API_VERSION
	.align		4
        /*0000*/ 	.byte	0x04, 0x37
        /*0002*/ 	.short	(.L_51 - .L_50)
.L_50:
        /*0004*/ 	.word	0x00000082


	//----- nvinfo : EIATTR_KPARAM_INFO
	.align		4
.L_51:
        /*0008*/ 	.byte	0x04, 0x17
        /*000a*/ 	.short	(.L_53 - .L_52)
.L_52:
        /*000c*/ 	.word	0x00000000
        /*0010*/ 	.short	0x0002
        /*0012*/ 	.short	0x0010
        /*0014*/ 	.byte	0x00, 0xf0, 0x11, 0x00


	//----- nvinfo : EIATTR_KPARAM_INFO
	.align		4
.L_53:
        /*0018*/ 	.byte	0x04, 0x17
        /*001a*/ 	.short	(.L_55 - .L_54)
.L_54:
        /*001c*/ 	.word	0x00000000
        /*0020*/ 	.short	0x0001
        /*0022*/ 	.short	0x0008
        /*0024*/ 	.byte	0x00, 0xf5, 0x21, 0x00


	//----- nvinfo : EIATTR_KPARAM_INFO
	.align		4
.L_55:
        /*0028*/ 	.byte	0x04, 0x17
        /*002a*/ 	.short	(.L_57 - .L_56)
.L_56:
        /*002c*/ 	.word	0x00000000
        /*0030*/ 	.short	0x0000
        /*0032*/ 	.short	0x0000
        /*0034*/ 	.byte	0x00, 0xf5, 0x21, 0x00


	//----- nvinfo : EIATTR_SPARSE_MMA_MASK
	.align		4
.L_57:
        /*0038*/ 	.byte	0x03, 0x50
        /*003a*/ 	.short	0x0000


	//----- nvinfo : EIATTR_MAXREG_COUNT
	.align		4
        /*003c*/ 	.byte	0x03, 0x1b
        /*003e*/ 	.short	0x00ff


	//----- nvinfo : EIATTR_MERCURY_ISA_VERSION
	.align		4
        /*0040*/ 	.byte	0x03, 0x5f
        /*0042*/ 	.short	0x0101


	//----- nvinfo : EIATTR_VRC_CTA_INIT_COUNT
	.align		4
        /*0044*/ 	.byte	0x02, 0x4a
	.zero		1
	.zero		1


	//----- nvinfo : EIATTR_EXIT_INSTR_OFFSETS
	.align		4
        /*0048*/ 	.byte	0x04, 0x1c
        /*004a*/ 	.short	(.L_59 - .L_58)


	//   ....[0]....
.L_58:
        /*004c*/ 	.word	0x00000070


	//   ....[1]....
        /*0050*/ 	.word	0x00000140


	//----- nvinfo : EIATTR_CRS_STACK_SIZE
	.align		4
.L_59:
        /*0054*/ 	.byte	0x04, 0x1e
        /*0056*/ 	.short	(.L_61 - .L_60)
.L_60:
        /*0058*/ 	.word	0x00000000


	//----- nvinfo : EIATTR_CBANK_PARAM_SIZE
	.align		4
.L_61:
        /*005c*/ 	.byte	0x03, 0x19
        /*005e*/ 	.short	0x0014


	//----- nvinfo : EIATTR_PARAM_CBANK
	.align		4
        /*0060*/ 	.byte	0x04, 0x0a
        /*0062*/ 	.short	(.L_63 - .L_62)
	.align		4
.L_62:
        /*0064*/ 	.word	index@(.nv.constant0._Z11scalar_copyPiS_i)
        /*0068*/ 	.short	0x0380
        /*006a*/ 	.short	0x0014


	//----- nvinfo : EIATTR_SW_WAR
	.align		4
.L_63:
        /*006c*/ 	.byte	0x04, 0x36
        /*006e*/ 	.short	(.L_65 - .L_64)
.L_64:
        /*0070*/ 	.word	0x00000008
.L_65:


//--------------------- .nv.callgraph             --------------------------
	.section	.nv.callgraph,"",@"SHT_CUDA_CALLGRAPH"
	.align	4
	.sectionentsize	8
	.align		4
        /*0000*/ 	.word	0x00000000
	.align		4
        /*0004*/ 	.word	0xffffffff
	.align		4
        /*0008*/ 	.word	0x00000000
	.align		4
        /*000c*/ 	.word	0xfffffffe
	.align		4
        /*0010*/ 	.word	0x00000000
	.align		4
        /*0014*/ 	.word	0xfffffffd
	.align		4
        /*0018*/ 	.word	0x00000000
	.align		4
        /*001c*/ 	.word	0xfffffffc


//--------------------- .text._Z13vector_4_copyPiS_i --------------------------
	.section	.text._Z13vector_4_copyPiS_i,"ax",@progbits
	.align	128
        .global         _Z13vector_4_copyPiS_i
        .type           _Z13vector_4_copyPiS_i,@function
        .size           _Z13vector_4_copyPiS_i,(.L_x_6 - _Z13vector_4_copyPiS_i)
        .other          _Z13vector_4_copyPiS_i,@"STO_CUDA_ENTRY STV_DEFAULT"
_Z13vector_4_copyPiS_i:
.text._Z13vector_4_copyPiS_i:
[----:B------:R-:W-:Y:S01]  /*0000*/  LDC R1, c[0x0][0x37c] ;  /* 0x0000df00ff017b82 */ /* 0x000fe20000000800 */
[----:B------:R-:W0:Y:S01]  /*0010*/  S2R R0, SR_TID.X ;  /* 0x0000000000007919 */ /* 0x000e220000002100 */
[----:B------:R-:W1:Y:S06]  /*0020*/  LDCU UR5, c[0x0][0x390] ;  /* 0x00007200ff0577ac */ /* 0x000e6c0008000800 */
[----:B------:R-:W0:Y:S08]  /*0030*/  S2UR UR6, SR_CTAID.X ;  /* 0x00000000000679c3 */ /* 0x000e300000002500 */
[----:B------:R-:W0:Y:S01]  /*0040*/  LDC R11, c[0x0][0x360] ;  /* 0x0000d800ff0b7b82 */ /* 0x000e220000000800 */
[----:B-1----:R-:W-:-:S04]  /*0050*/  USHF.R.S32.HI UR4, URZ, 0x1f, UR5 ;  /* 0x0000001fff047899 */ /* 0x002fc80008011405 */
[----:B------:R-:W-:-:S04]  /*0060*/  ULEA.HI UR4, UR4, UR5, URZ, 0x2 ;  /* 0x0000000504047291 */ /* 0x000fc8000f8f10ff */
[----:B------:R-:W-:Y:S01]  /*0070*/  USHF.R.S32.HI UR4, URZ, 0x2, UR4 ;  /* 0x00000002ff047899 */ /* 0x000fe20008011404 */
[----:B0-----:R-:W-:-:S05]  /*0080*/  IMAD R0, R11, UR6, R0 ;  /* 0x000000060b007c24 */ /* 0x001fca000f8e0200 */
[----:B------:R-:W-:-:S13]  /*0090*/  ISETP.GE.AND P0, PT, R0, UR4, PT ;  /* 0x0000000400007c0c */ /* 0x000fda000bf06270 */
[----:B------:R-:W-:Y:S05]  /*00a0*/  @P0 EXIT ;  /* 0x000000000000094d */ /* 0x000fea0003800000 */
[----:B------:R-:W0:Y:S01]  /*00b0*/  LDC.64 R8, c[0x0][0x380] ;  /* 0x0000e000ff087b82 */ /* 0x000e220000000a00 */
[----:B------:R-:W1:Y:S01]  /*00c0*/  LDCU UR5, c[0x0][0x370] ;  /* 0x00006e00ff0577ac */ /* 0x000e620008000800 */
[----:B------:R-:W2:Y:S06]  /*00d0*/  LDCU.64 UR6, c[0x0][0x358] ;  /* 0x00006b00ff0677ac */ /* 0x000eac0008000a00 */
[----:B------:R-:W3:Y:S01]  /*00e0*/  LDC.64 R6, c[0x0][0x388] ;  /* 0x0000e200ff067b82 */ /* 0x000ee20000000a00 */
[----:B-1----:R-:W-:-:S07]  /*00f0*/  IMAD R11, R11, UR5, RZ ;  /* 0x000000050b0b7c24 */ /* 0x002fce000f8e02ff */
.L_x_0:
[----:B0-----:R-:W-:-:S05]  /*0100*/  IMAD.WIDE R4, R0, 0x10, R8 ;  /* 0x0000001000047825 */ /* 0x001fca00078e0208 */
[----:B-12---:R-:W2:Y:S01]  /*0110*/  LDG.E.128 R12, desc[UR6][R4.64] ;  /* 0x00000006040c7981 */ /* 0x006ea2000c1e1d00 */
[----:B---3--:R-:W-:Y:S01]  /*0120*/  IMAD.WIDE R2, R0, 0x10, R6 ;  /* 0x0000001000027825 */ /* 0x008fe200078e0206 */
[----:B------:R-:W-:-:S04]  /*0130*/  IADD3 R0, PT, PT, R11, R0, RZ ;  /* 0x000000000b007210 */ /* 0x000fc80007ffe0ff */
[----:B------:R-:W-:Y:S01]  /*0140*/  ISETP.GE.AND P0, PT, R0, UR4, PT ;  /* 0x0000000400007c0c */ /* 0x000fe2000bf06270 */
[----:B--2---:R1:W-:-:S12]  /*0150*/  STG.E.128 desc[UR6][R2.64], R12 ;  /* 0x0000000c02007986 */ /* 0x0043d8000c101d06 */
[----:B------:R-:W-:Y:S05]  /*0160*/  @!P0 BRA `(.L_x_0) ;  /* 0xfffffffc00e48947 */ /* 0x000fea000383ffff */
[----:B------:R-:W-:Y:S05]  /*0170*/  EXIT ;  /* 0x000000000000794d */ /* 0x000fea0003800000 */
.L_x_1:
[----:B------:R-:W-:-:S00]  /*0180*/  BRA `(.L_x_1) ;  /* 0xfffffffc00fc7947 */ /* 0x000fc0000383ffff */
[----:B------:R-:W-:-:S00]  /*0190*/  NOP ;  /* 0x0000000000007918 */ /* 0x000fc00000000000 */
        /* <DEDUP_REMOVED lines=14> */
.L_x_6:


//--------------------- .text._Z13vector_2_copyPiS_i --------------------------
	.section	.text._Z13vector_2_copyPiS_i,"ax",@progbits
	.align	128
        .global         _Z13vector_2_copyPiS_i
        .type           _Z13vector_2_copyPiS_i,@function
        .size           _Z13vector_2_copyPiS_i,(.L_x_7 - _Z13vector_2_copyPiS_i)
        .other          _Z13vector_2_copyPiS_i,@"STO_CUDA_ENTRY STV_DEFAULT"
_Z13vector_2_copyPiS_i:
.text._Z13vector_2_copyPiS_i:
[----:B------:R-:W-:Y:S01]  /*0000*/  LDC R1, c[0x0][0x37c] ;  /* 0x0000df00ff017b82 */ /* 0x000fe20000000800 */
[----:B------:R-:W0:Y:S07]  /*0010*/  S2R R0, SR_TID.X ;  /* 0x0000000000007919 */ /* 0x000e2e0000002100 */
[----:B------:R-:W0:Y:S01]  /*0020*/  S2UR UR5, SR_CTAID.X ;  /* 0x00000000000579c3 */ /* 0x000e220000002500 */
[----:B------:R-:W1:Y:S07]  /*0030*/  LDCU UR4, c[0x0][0x390] ;  /* 0x00007200ff0477ac */ /* 0x000e6e0008000800 */
[----:B------:R-:W0:Y:S01]  /*0040*/  LDC R11, c[0x0][0x360] ;  /* 0x0000d800ff0b7b82 */ /* 0x000e220000000800 */
[----:B-1----:R-:W-:-:S04]  /*0050*/  ULEA.HI UR4, UR4, UR4, URZ, 0x1 ;  /* 0x0000000404047291 */ /* 0x002fc8000f8f08ff */
        /* <DEDUP_REMOVED lines=9> */
.L_x_2:
[----:B01----:R-:W-:-:S06]  /*00f0*/  IMAD.WIDE R4, R0, 0x8, R8 ;  /* 0x0000000800047825 */ /* 0x003fcc00078e0208 */
[----:B--2---:R-:W2:Y:S01]  /*0100*/  LDG.E.64 R4, desc[UR6][R4.64] ;  /* 0x0000000604047981 */ /* 0x004ea2000c1e1b00 */
[----:B---3--:R-:W-:Y:S01]  /*0110*/  IMAD.WIDE R2, R0, 0x8, R6 ;  /* 0x0000000800027825 */ /* 0x008fe200078e0206 */
[----:B------:R-:W-:-:S04]  /*0120*/  IADD3 R0, PT, PT, R11, R0, RZ ;  /* 0x000000000b007210 */ /* 0x000fc80007ffe0ff */
[----:B------:R-:W-:Y:S01]  /*0130*/  ISETP.GE.AND P0, PT, R0, UR4, PT ;  /* 0x0000000400007c0c */ /* 0x000fe2000bf06270 */
[----:B--2---:R1:W-:-:S12]  /*0140*/  STG.E.64 desc[UR6][R2.64], R4 ;  /* 0x0000000402007986 */ /* 0x0043d8000c101b06 */
[----:B------:R-:W-:Y:S05]  /*0150*/  @!P0 BRA `(.L_x_2) ;  /* 0xfffffffc00e48947 */ /* 0x000fea000383ffff */
[----:B------:R-:W-:Y:S05]  /*0160*/  EXIT ;  /* 0x000000000000794d */ /* 0x000fea0003800000 */
.L_x_3:
        /* <DEDUP_REMOVED lines=9> */
.L_x_7:


//--------------------- .text._Z11scalar_copyPiS_i --------------------------
	.section	.text._Z11scalar_copyPiS_i,"ax",@progbits
	.align	128
        .global         _Z11scalar_copyPiS_i
        .type           _Z11scalar_copyPiS_i,@function
        .size           _Z11scalar_copyPiS_i,(.L_x_8 - _Z11scalar_copyPiS_i)
        .other          _Z11scalar_copyPiS_i,@"STO_CUDA_ENTRY STV_DEFAULT"
_Z11scalar_copyPiS_i:
.text._Z11scalar_copyPiS_i:
[----:B------:R-:W-:Y:S01]  /*0000*/  LDC R1, c[0x0][0x37c] ;  /* 0x0000df00ff017b82 */ /* 0x000fe20000000800 */
[----:B------:R-:W0:Y:S07]  /*0010*/  S2R R0, SR_TID.X ;  /* 0x0000000000007919 */ /* 0x000e2e0000002100 */
[----:B------:R-:W0:Y:S01]  /*0020*/  S2UR UR4, SR_CTAID.X ;  /* 0x00000000000479c3 */ /* 0x000e220000002500 */
[----:B------:R-:W1:Y:S07]  /*0030*/  LDCU UR5, c[0x0][0x390] ;  /* 0x00007200ff0577ac */ /* 0x000e6e0008000800 */
[----:B------:R-:W0:Y:S02]  /*0040*/  LDC R11, c[0x0][0x360] ;  /* 0x0000d800ff0b7b82 */ /* 0x000e240000000800 */
[----:B0-----:R-:W-:-:S05]  /*0050*/  IMAD R0, R11, UR4, R0 ;  /* 0x000000040b007c24 */ /* 0x001fca000f8e0200 */
[----:B-1----:R-:W-:-:S13]  /*0060*/  ISETP.GE.AND P0, PT, R0, UR5, PT ;  /* 0x0000000500007c0c */ /* 0x002fda000bf06270 */
[----:B------:R-:W-:Y:S05]  /*0070*/  @P0 EXIT ;  /* 0x000000000000094d */ /* 0x000fea0003800000 */
[----:B------:R-:W0:Y:S01]  /*0080*/  LDC.64 R6, c[0x0][0x380] ;  /* 0x0000e000ff067b82 */ /* 0x000e220000000a00 */
[----:B------:R-:W1:Y:S01]  /*0090*/  LDCU UR4, c[0x0][0x370] ;  /* 0x00006e00ff0477ac */ /* 0x000e620008000800 */
[----:B------:R-:W2:Y:S06]  /*00a0*/  LDCU.64 UR6, c[0x0][0x358] ;  /* 0x00006b00ff0677ac */ /* 0x000eac0008000a00 */
[----:B------:R-:W3:Y:S01]  /*00b0*/  LDC.64 R8, c[0x0][0x388] ;  /* 0x0000e200ff087b82 */ /* 0x000ee20000000a00 */
[----:B-1----:R-:W-:-:S07]  /*00c0*/  IMAD R11, R11, UR4, RZ ;  /* 0x000000040b0b7c24 */ /* 0x002fce000f8e02ff */
.L_x_4:
[----:B01----:R-:W-:-:S06]  /*00d0*/  IMAD.WIDE R2, R0, 0x4, R6 ;  /* 0x0000000400027825 */ /* 0x003fcc00078e0206 */
[----:B--2---:R-:W2:Y:S01]  /*00e0*/  LDG.E R3, desc[UR6][R2.64] ;  /* 0x0000000602037981 */ /* 0x004ea2000c1e1900 */
[----:B---3--:R-:W-:Y:S01]  /*00f0*/  IMAD.WIDE R4, R0, 0x4, R8 ;  /* 0x0000000400047825 */ /* 0x008fe200078e0208 */
[----:B------:R-:W-:-:S04]  /*0100*/  IADD3 R0, PT, PT, R11, R0, RZ ;  /* 0x000000000b007210 */ /* 0x000fc80007ffe0ff */
[----:B------:R-:W-:Y:S01]  /*0110*/  ISETP.GE.AND P0, PT, R0, UR5, PT ;  /* 0x0000000500007c0c */ /* 0x000fe2000bf06270 */
[----:B--2---:R1:W-:-:S12]  /*0120*/  STG.E desc[UR6][R4.64], R3 ;  /* 0x0000000304007986 */ /* 0x0043d8000c101906 */
[----:B------:R-:W-:Y:S05]  /*0130*/  @!P0 BRA `(.L_x_4) ;  /* 0xfffffffc00e48947 */ /* 0x000fea000383ffff */
[----:B------:R-:W-:Y:S05]  /*0140*/  EXIT ;  /* 0x000000000000794d */ /* 0x000fea0003800000 */
.L_x_5:
        /* <DEDUP_REMOVED lines=11> */
.L_x_8:


//--------------------- .nv.shared.reserved.0     --------------------------
	.section	.nv.shared.reserved.0,"aw",@nobits
	.weak		__nv_reservedSMEM_offset_0_alias
	.size		__nv_reservedSMEM_offset_0_alias, 0, 64
	.other		__nv_reservedSMEM_offset_0_alias,@"STO_CUDA_RESERVED_SHARED STV_DEFAULT"
__nv_reservedSMEM_offset_0_alias:
	.zero		0
	.zero		64


//--------------------- .nv.constant0._Z13vector_4_copyPiS_i --------------------------
	.section	.nv.constant0._Z13vector_4_copyPiS_i,"a",@progbits
	.sectionflags	@""
	.align	4
.nv.constant0._Z13vector_4_copyPiS_i:
	.zero		916


//--------------------- .nv.constant0._Z13vector_2_copyPiS_i --------------------------
	.section	.nv.constant0._Z13vector_2_copyPiS_i,"a",@progbits
	.sectionflags	@""
	.align	4
.nv.constant0._Z13vector_2_copyPiS_i:
	.zero		916


//--------------------- .nv.constant0._Z11scalar_copyPiS_i --------------------------
	.section	.nv.constant0._Z11scalar_copyPiS_i,"a",@progbits
	.sectionflags	@""
	.align	4
.nv.constant0._Z11scalar_copyPiS_i:
	.zero		916


//--------------------- SYMBOLS --------------------------

	.type		.nv.reservedSmem.offset0,@object
	.size		.nv.reservedSmem.offset0,0x4
